//
// Generated by NVIDIA NVVM Compiler
//
// Compiler Build ID: CL-36424714
// Cuda compilation tools, release 13.0, V13.0.88
// Based on NVVM 20.0.0
//

.version 9.0
.target sm_100
.address_size 64

	// .globl	_Z6stage1Piii
// _ZZ6stage1PiiiE3mat has been demoted
// _ZZ6stage2PiiiE3mat has been demoted
// _ZZ6stage3PiiiE3mat has been demoted

.visible .entry _Z6stage1Piii(
	.param .u64 .ptr .align 1 _Z6stage1Piii_param_0,
	.param .u32 _Z6stage1Piii_param_1,
	.param .u32 _Z6stage1Piii_param_2
)
{
	.reg .b32 	%r<178>;
	.reg .b64 	%rd<5>;
	// demoted variable
	.shared .align 4 .b8 _ZZ6stage1PiiiE3mat[4096];
	ld.param.u64 	%rd1, [_Z6stage1Piii_param_0];
	ld.param.u32 	%r1, [_Z6stage1Piii_param_1];
	ld.param.u32 	%r2, [_Z6stage1Piii_param_2];
	cvta.to.global.u64 	%rd2, %rd1;
	mov.u32 	%r3, %tid.x;
	add.s32 	%r4, %r1, %r3;
	mov.u32 	%r5, %tid.y;
	add.s32 	%r6, %r1, %r5;
	mad.lo.s32 	%r7, %r6, %r2, %r4;
	mul.wide.s32 	%rd3, %r7, 4;
	add.s64 	%rd4, %rd2, %rd3;
	ld.global.u32 	%r8, [%rd4];
	shl.b32 	%r9, %r5, 5;
	add.s32 	%r10, %r9, %r3;
	shl.b32 	%r11, %r10, 2;
	mov.u32 	%r12, _ZZ6stage1PiiiE3mat;
	add.s32 	%r13, %r12, %r11;
	st.shared.u32 	[%r13], %r8;
	bar.sync 	0;
	ld.shared.u32 	%r14, [%r13];
	shl.b32 	%r15, %r5, 7;
	add.s32 	%r16, %r12, %r15;
	ld.shared.u32 	%r17, [%r16];
	shl.b32 	%r18, %r3, 2;
	add.s32 	%r19, %r12, %r18;
	ld.shared.u32 	%r20, [%r19];
	add.s32 	%r21, %r20, %r17;
	min.s32 	%r22, %r14, %r21;
	st.shared.u32 	[%r13], %r22;
	bar.sync 	0;
	ld.shared.u32 	%r23, [%r13];
	ld.shared.u32 	%r24, [%r16+4];
	ld.shared.u32 	%r25, [%r19+128];
	add.s32 	%r26, %r25, %r24;
	min.s32 	%r27, %r23, %r26;
	st.shared.u32 	[%r13], %r27;
	bar.sync 	0;
	ld.shared.u32 	%r28, [%r13];
	ld.shared.u32 	%r29, [%r16+8];
	ld.shared.u32 	%r30, [%r19+256];
	add.s32 	%r31, %r30, %r29;
	min.s32 	%r32, %r28, %r31;
	st.shared.u32 	[%r13], %r32;
	bar.sync 	0;
	ld.shared.u32 	%r33, [%r13];
	ld.shared.u32 	%r34, [%r16+12];
	ld.shared.u32 	%r35, [%r19+384];
	add.s32 	%r36, %r35, %r34;
	min.s32 	%r37, %r33, %r36;
	st.shared.u32 	[%r13], %r37;
	bar.sync 	0;
	ld.shared.u32 	%r38, [%r13];
	ld.shared.u32 	%r39, [%r16+16];
	ld.shared.u32 	%r40, [%r19+512];
	add.s32 	%r41, %r40, %r39;
	min.s32 	%r42, %r38, %r41;
	st.shared.u32 	[%r13], %r42;
	bar.sync 	0;
	ld.shared.u32 	%r43, [%r13];
	ld.shared.u32 	%r44, [%r16+20];
	ld.shared.u32 	%r45, [%r19+640];
	add.s32 	%r46, %r45, %r44;
	min.s32 	%r47, %r43, %r46;
	st.shared.u32 	[%r13], %r47;
	bar.sync 	0;
	ld.shared.u32 	%r48, [%r13];
	ld.shared.u32 	%r49, [%r16+24];
	ld.shared.u32 	%r50, [%r19+768];
	add.s32 	%r51, %r50, %r49;
	min.s32 	%r52, %r48, %r51;
	st.shared.u32 	[%r13], %r52;
	bar.sync 	0;
	ld.shared.u32 	%r53, [%r13];
	ld.shared.u32 	%r54, [%r16+28];
	ld.shared.u32 	%r55, [%r19+896];
	add.s32 	%r56, %r55, %r54;
	min.s32 	%r57, %r53, %r56;
	st.shared.u32 	[%r13], %r57;
	bar.sync 	0;
	ld.shared.u32 	%r58, [%r13];
	ld.shared.u32 	%r59, [%r16+32];
	ld.shared.u32 	%r60, [%r19+1024];
	add.s32 	%r61, %r60, %r59;
	min.s32 	%r62, %r58, %r61;
	st.shared.u32 	[%r13], %r62;
	bar.sync 	0;
	ld.shared.u32 	%r63, [%r13];
	ld.shared.u32 	%r64, [%r16+36];
	ld.shared.u32 	%r65, [%r19+1152];
	add.s32 	%r66, %r65, %r64;
	min.s32 	%r67, %r63, %r66;
	st.shared.u32 	[%r13], %r67;
	bar.sync 	0;
	ld.shared.u32 	%r68, [%r13];
	ld.shared.u32 	%r69, [%r16+40];
	ld.shared.u32 	%r70, [%r19+1280];
	add.s32 	%r71, %r70, %r69;
	min.s32 	%r72, %r68, %r71;
	st.shared.u32 	[%r13], %r72;
	bar.sync 	0;
	ld.shared.u32 	%r73, [%r13];
	ld.shared.u32 	%r74, [%r16+44];
	ld.shared.u32 	%r75, [%r19+1408];
	add.s32 	%r76, %r75, %r74;
	min.s32 	%r77, %r73, %r76;
	st.shared.u32 	[%r13], %r77;
	bar.sync 	0;
	ld.shared.u32 	%r78, [%r13];
	ld.shared.u32 	%r79, [%r16+48];
	ld.shared.u32 	%r80, [%r19+1536];
	add.s32 	%r81, %r80, %r79;
	min.s32 	%r82, %r78, %r81;
	st.shared.u32 	[%r13], %r82;
	bar.sync 	0;
	ld.shared.u32 	%r83, [%r13];
	ld.shared.u32 	%r84, [%r16+52];
	ld.shared.u32 	%r85, [%r19+1664];
	add.s32 	%r86, %r85, %r84;
	min.s32 	%r87, %r83, %r86;
	st.shared.u32 	[%r13], %r87;
	bar.sync 	0;
	ld.shared.u32 	%r88, [%r13];
	ld.shared.u32 	%r89, [%r16+56];
	ld.shared.u32 	%r90, [%r19+1792];
	add.s32 	%r91, %r90, %r89;
	min.s32 	%r92, %r88, %r91;
	st.shared.u32 	[%r13], %r92;
	bar.sync 	0;
	ld.shared.u32 	%r93, [%r13];
	ld.shared.u32 	%r94, [%r16+60];
	ld.shared.u32 	%r95, [%r19+1920];
	add.s32 	%r96, %r95, %r94;
	min.s32 	%r97, %r93, %r96;
	st.shared.u32 	[%r13], %r97;
	bar.sync 	0;
	ld.shared.u32 	%r98, [%r13];
	ld.shared.u32 	%r99, [%r16+64];
	ld.shared.u32 	%r100, [%r19+2048];
	add.s32 	%r101, %r100, %r99;
	min.s32 	%r102, %r98, %r101;
	st.shared.u32 	[%r13], %r102;
	bar.sync 	0;
	ld.shared.u32 	%r103, [%r13];
	ld.shared.u32 	%r104, [%r16+68];
	ld.shared.u32 	%r105, [%r19+2176];
	add.s32 	%r106, %r105, %r104;
	min.s32 	%r107, %r103, %r106;
	st.shared.u32 	[%r13], %r107;
	bar.sync 	0;
	ld.shared.u32 	%r108, [%r13];
	ld.shared.u32 	%r109, [%r16+72];
	ld.shared.u32 	%r110, [%r19+2304];
	add.s32 	%r111, %r110, %r109;
	min.s32 	%r112, %r108, %r111;
	st.shared.u32 	[%r13], %r112;
	bar.sync 	0;
	ld.shared.u32 	%r113, [%r13];
	ld.shared.u32 	%r114, [%r16+76];
	ld.shared.u32 	%r115, [%r19+2432];
	add.s32 	%r116, %r115, %r114;
	min.s32 	%r117, %r113, %r116;
	st.shared.u32 	[%r13], %r117;
	bar.sync 	0;
	ld.shared.u32 	%r118, [%r13];
	ld.shared.u32 	%r119, [%r16+80];
	ld.shared.u32 	%r120, [%r19+2560];
	add.s32 	%r121, %r120, %r119;
	min.s32 	%r122, %r118, %r121;
	st.shared.u32 	[%r13], %r122;
	bar.sync 	0;
	ld.shared.u32 	%r123, [%r13];
	ld.shared.u32 	%r124, [%r16+84];
	ld.shared.u32 	%r125, [%r19+2688];
	add.s32 	%r126, %r125, %r124;
	min.s32 	%r127, %r123, %r126;
	st.shared.u32 	[%r13], %r127;
	bar.sync 	0;
	ld.shared.u32 	%r128, [%r13];
	ld.shared.u32 	%r129, [%r16+88];
	ld.shared.u32 	%r130, [%r19+2816];
	add.s32 	%r131, %r130, %r129;
	min.s32 	%r132, %r128, %r131;
	st.shared.u32 	[%r13], %r132;
	bar.sync 	0;
	ld.shared.u32 	%r133, [%r13];
	ld.shared.u32 	%r134, [%r16+92];
	ld.shared.u32 	%r135, [%r19+2944];
	add.s32 	%r136, %r135, %r134;
	min.s32 	%r137, %r133, %r136;
	st.shared.u32 	[%r13], %r137;
	bar.sync 	0;
	ld.shared.u32 	%r138, [%r13];
	ld.shared.u32 	%r139, [%r16+96];
	ld.shared.u32 	%r140, [%r19+3072];
	add.s32 	%r141, %r140, %r139;
	min.s32 	%r142, %r138, %r141;
	st.shared.u32 	[%r13], %r142;
	bar.sync 	0;
	ld.shared.u32 	%r143, [%r13];
	ld.shared.u32 	%r144, [%r16+100];
	ld.shared.u32 	%r145, [%r19+3200];
	add.s32 	%r146, %r145, %r144;
	min.s32 	%r147, %r143, %r146;
	st.shared.u32 	[%r13], %r147;
	bar.sync 	0;
	ld.shared.u32 	%r148, [%r13];
	ld.shared.u32 	%r149, [%r16+104];
	ld.shared.u32 	%r150, [%r19+3328];
	add.s32 	%r151, %r150, %r149;
	min.s32 	%r152, %r148, %r151;
	st.shared.u32 	[%r13], %r152;
	bar.sync 	0;
	ld.shared.u32 	%r153, [%r13];
	ld.shared.u32 	%r154, [%r16+108];
	ld.shared.u32 	%r155, [%r19+3456];
	add.s32 	%r156, %r155, %r154;
	min.s32 	%r157, %r153, %r156;
	st.shared.u32 	[%r13], %r157;
	bar.sync 	0;
	ld.shared.u32 	%r158, [%r13];
	ld.shared.u32 	%r159, [%r16+112];
	ld.shared.u32 	%r160, [%r19+3584];
	add.s32 	%r161, %r160, %r159;
	min.s32 	%r162, %r158, %r161;
	st.shared.u32 	[%r13], %r162;
	bar.sync 	0;
	ld.shared.u32 	%r163, [%r13];
	ld.shared.u32 	%r164, [%r16+116];
	ld.shared.u32 	%r165, [%r19+3712];
	add.s32 	%r166, %r165, %r164;
	min.s32 	%r167, %r163, %r166;
	st.shared.u32 	[%r13], %r167;
	bar.sync 	0;
	ld.shared.u32 	%r168, [%r13];
	ld.shared.u32 	%r169, [%r16+120];
	ld.shared.u32 	%r170, [%r19+3840];
	add.s32 	%r171, %r170, %r169;
	min.s32 	%r172, %r168, %r171;
	st.shared.u32 	[%r13], %r172;
	bar.sync 	0;
	ld.shared.u32 	%r173, [%r13];
	ld.shared.u32 	%r174, [%r16+124];
	ld.shared.u32 	%r175, [%r19+3968];
	add.s32 	%r176, %r175, %r174;
	min.s32 	%r177, %r173, %r176;
	st.shared.u32 	[%r13], %r177;
	st.global.u32 	[%rd4], %r177;
	bar.sync 	0;
	ret;

}
	// .globl	_Z6stage2Piii
.visible .entry _Z6stage2Piii(
	.param .u64 .ptr .align 1 _Z6stage2Piii_param_0,
	.param .u32 _Z6stage2Piii_param_1,
	.param .u32 _Z6stage2Piii_param_2
)
{
	.reg .pred 	%p<3>;
	.reg .b32 	%r<189>;
	.reg .b64 	%rd<7>;
	// demoted variable
	.shared .align 4 .b8 _ZZ6stage2PiiiE3mat[8192];
	ld.param.u64 	%rd1, [_Z6stage2Piii_param_0];
	ld.param.u32 	%r2, [_Z6stage2Piii_param_1];
	ld.param.u32 	%r3, [_Z6stage2Piii_param_2];
	mov.u32 	%r4, %ctaid.x;
	shl.b32 	%r1, %r4, 5;
	setp.eq.s32 	%p1, %r1, %r2;
	@%p1 bra 	$L__BB1_2;
	mov.u32 	%r5, %tid.x;
	add.s32 	%r6, %r1, %r5;
	mov.u32 	%r7, %ctaid.y;
	setp.eq.s32 	%p2, %r7, 0;
	add.s32 	%r8, %r2, %r5;
	mov.u32 	%r9, %tid.y;
	add.s32 	%r10, %r2, %r9;
	cvta.to.global.u64 	%rd2, %rd1;
	selp.b32 	%r11, %r10, 0, %p2;
	mad.lo.s32 	%r12, %r6, %r7, %r11;
	selp.b32 	%r13, %r6, 0, %p2;
	mad.lo.s32 	%r14, %r8, %r7, %r13;
	mad.lo.s32 	%r15, %r12, %r3, %r14;
	mul.wide.s32 	%rd3, %r15, 4;
	add.s64 	%rd4, %rd2, %rd3;
	ld.global.u32 	%r16, [%rd4];
	shl.b32 	%r17, %r9, 5;
	add.s32 	%r18, %r17, %r5;
	shl.b32 	%r19, %r18, 2;
	mov.u32 	%r20, _ZZ6stage2PiiiE3mat;
	add.s32 	%r21, %r20, %r19;
	st.shared.u32 	[%r21], %r16;
	mad.lo.s32 	%r22, %r10, %r3, %r8;
	mul.wide.s32 	%rd5, %r22, 4;
	add.s64 	%rd6, %rd2, %rd5;
	ld.global.u32 	%r23, [%rd6];
	st.shared.u32 	[%r21+4096], %r23;
	bar.sync 	0;
	ld.shared.u32 	%r24, [%r21];
	shl.b32 	%r25, %r9, 7;
	add.s32 	%r26, %r20, %r25;
	ld.shared.u32 	%r27, [%r26];
	shl.b32 	%r28, %r5, 2;
	add.s32 	%r29, %r20, %r28;
	ld.shared.u32 	%r30, [%r29+4096];
	add.s32 	%r31, %r30, %r27;
	min.s32 	%r32, %r24, %r31;
	st.shared.u32 	[%r21], %r32;
	bar.sync 	0;
	ld.shared.u32 	%r33, [%r21];
	ld.shared.u32 	%r34, [%r26+4];
	ld.shared.u32 	%r35, [%r29+4224];
	add.s32 	%r36, %r35, %r34;
	min.s32 	%r37, %r33, %r36;
	st.shared.u32 	[%r21], %r37;
	bar.sync 	0;
	ld.shared.u32 	%r38, [%r21];
	ld.shared.u32 	%r39, [%r26+8];
	ld.shared.u32 	%r40, [%r29+4352];
	add.s32 	%r41, %r40, %r39;
	min.s32 	%r42, %r38, %r41;
	st.shared.u32 	[%r21], %r42;
	bar.sync 	0;
	ld.shared.u32 	%r43, [%r21];
	ld.shared.u32 	%r44, [%r26+12];
	ld.shared.u32 	%r45, [%r29+4480];
	add.s32 	%r46, %r45, %r44;
	min.s32 	%r47, %r43, %r46;
	st.shared.u32 	[%r21], %r47;
	bar.sync 	0;
	ld.shared.u32 	%r48, [%r21];
	ld.shared.u32 	%r49, [%r26+16];
	ld.shared.u32 	%r50, [%r29+4608];
	add.s32 	%r51, %r50, %r49;
	min.s32 	%r52, %r48, %r51;
	st.shared.u32 	[%r21], %r52;
	bar.sync 	0;
	ld.shared.u32 	%r53, [%r21];
	ld.shared.u32 	%r54, [%r26+20];
	ld.shared.u32 	%r55, [%r29+4736];
	add.s32 	%r56, %r55, %r54;
	min.s32 	%r57, %r53, %r56;
	st.shared.u32 	[%r21], %r57;
	bar.sync 	0;
	ld.shared.u32 	%r58, [%r21];
	ld.shared.u32 	%r59, [%r26+24];
	ld.shared.u32 	%r60, [%r29+4864];
	add.s32 	%r61, %r60, %r59;
	min.s32 	%r62, %r58, %r61;
	st.shared.u32 	[%r21], %r62;
	bar.sync 	0;
	ld.shared.u32 	%r63, [%r21];
	ld.shared.u32 	%r64, [%r26+28];
	ld.shared.u32 	%r65, [%r29+4992];
	add.s32 	%r66, %r65, %r64;
	min.s32 	%r67, %r63, %r66;
	st.shared.u32 	[%r21], %r67;
	bar.sync 	0;
	ld.shared.u32 	%r68, [%r21];
	ld.shared.u32 	%r69, [%r26+32];
	ld.shared.u32 	%r70, [%r29+5120];
	add.s32 	%r71, %r70, %r69;
	min.s32 	%r72, %r68, %r71;
	st.shared.u32 	[%r21], %r72;
	bar.sync 	0;
	ld.shared.u32 	%r73, [%r21];
	ld.shared.u32 	%r74, [%r26+36];
	ld.shared.u32 	%r75, [%r29+5248];
	add.s32 	%r76, %r75, %r74;
	min.s32 	%r77, %r73, %r76;
	st.shared.u32 	[%r21], %r77;
	bar.sync 	0;
	ld.shared.u32 	%r78, [%r21];
	ld.shared.u32 	%r79, [%r26+40];
	ld.shared.u32 	%r80, [%r29+5376];
	add.s32 	%r81, %r80, %r79;
	min.s32 	%r82, %r78, %r81;
	st.shared.u32 	[%r21], %r82;
	bar.sync 	0;
	ld.shared.u32 	%r83, [%r21];
	ld.shared.u32 	%r84, [%r26+44];
	ld.shared.u32 	%r85, [%r29+5504];
	add.s32 	%r86, %r85, %r84;
	min.s32 	%r87, %r83, %r86;
	st.shared.u32 	[%r21], %r87;
	bar.sync 	0;
	ld.shared.u32 	%r88, [%r21];
	ld.shared.u32 	%r89, [%r26+48];
	ld.shared.u32 	%r90, [%r29+5632];
	add.s32 	%r91, %r90, %r89;
	min.s32 	%r92, %r88, %r91;
	st.shared.u32 	[%r21], %r92;
	bar.sync 	0;
	ld.shared.u32 	%r93, [%r21];
	ld.shared.u32 	%r94, [%r26+52];
	ld.shared.u32 	%r95, [%r29+5760];
	add.s32 	%r96, %r95, %r94;
	min.s32 	%r97, %r93, %r96;
	st.shared.u32 	[%r21], %r97;
	bar.sync 	0;
	ld.shared.u32 	%r98, [%r21];
	ld.shared.u32 	%r99, [%r26+56];
	ld.shared.u32 	%r100, [%r29+5888];
	add.s32 	%r101, %r100, %r99;
	min.s32 	%r102, %r98, %r101;
	st.shared.u32 	[%r21], %r102;
	bar.sync 	0;
	ld.shared.u32 	%r103, [%r21];
	ld.shared.u32 	%r104, [%r26+60];
	ld.shared.u32 	%r105, [%r29+6016];
	add.s32 	%r106, %r105, %r104;
	min.s32 	%r107, %r103, %r106;
	st.shared.u32 	[%r21], %r107;
	bar.sync 	0;
	ld.shared.u32 	%r108, [%r21];
	ld.shared.u32 	%r109, [%r26+64];
	ld.shared.u32 	%r110, [%r29+6144];
	add.s32 	%r111, %r110, %r109;
	min.s32 	%r112, %r108, %r111;
	st.shared.u32 	[%r21], %r112;
	bar.sync 	0;
	ld.shared.u32 	%r113, [%r21];
	ld.shared.u32 	%r114, [%r26+68];
	ld.shared.u32 	%r115, [%r29+6272];
	add.s32 	%r116, %r115, %r114;
	min.s32 	%r117, %r113, %r116;
	st.shared.u32 	[%r21], %r117;
	bar.sync 	0;
	ld.shared.u32 	%r118, [%r21];
	ld.shared.u32 	%r119, [%r26+72];
	ld.shared.u32 	%r120, [%r29+6400];
	add.s32 	%r121, %r120, %r119;
	min.s32 	%r122, %r118, %r121;
	st.shared.u32 	[%r21], %r122;
	bar.sync 	0;
	ld.shared.u32 	%r123, [%r21];
	ld.shared.u32 	%r124, [%r26+76];
	ld.shared.u32 	%r125, [%r29+6528];
	add.s32 	%r126, %r125, %r124;
	min.s32 	%r127, %r123, %r126;
	st.shared.u32 	[%r21], %r127;
	bar.sync 	0;
	ld.shared.u32 	%r128, [%r21];
	ld.shared.u32 	%r129, [%r26+80];
	ld.shared.u32 	%r130, [%r29+6656];
	add.s32 	%r131, %r130, %r129;
	min.s32 	%r132, %r128, %r131;
	st.shared.u32 	[%r21], %r132;
	bar.sync 	0;
	ld.shared.u32 	%r133, [%r21];
	ld.shared.u32 	%r134, [%r26+84];
	ld.shared.u32 	%r135, [%r29+6784];
	add.s32 	%r136, %r135, %r134;
	min.s32 	%r137, %r133, %r136;
	st.shared.u32 	[%r21], %r137;
	bar.sync 	0;
	ld.shared.u32 	%r138, [%r21];
	ld.shared.u32 	%r139, [%r26+88];
	ld.shared.u32 	%r140, [%r29+6912];
	add.s32 	%r141, %r140, %r139;
	min.s32 	%r142, %r138, %r141;
	st.shared.u32 	[%r21], %r142;
	bar.sync 	0;
	ld.shared.u32 	%r143, [%r21];
	ld.shared.u32 	%r144, [%r26+92];
	ld.shared.u32 	%r145, [%r29+7040];
	add.s32 	%r146, %r145, %r144;
	min.s32 	%r147, %r143, %r146;
	st.shared.u32 	[%r21], %r147;
	bar.sync 	0;
	ld.shared.u32 	%r148, [%r21];
	ld.shared.u32 	%r149, [%r26+96];
	ld.shared.u32 	%r150, [%r29+7168];
	add.s32 	%r151, %r150, %r149;
	min.s32 	%r152, %r148, %r151;
	st.shared.u32 	[%r21], %r152;
	bar.sync 	0;
	ld.shared.u32 	%r153, [%r21];
	ld.shared.u32 	%r154, [%r26+100];
	ld.shared.u32 	%r155, [%r29+7296];
	add.s32 	%r156, %r155, %r154;
	min.s32 	%r157, %r153, %r156;
	st.shared.u32 	[%r21], %r157;
	bar.sync 	0;
	ld.shared.u32 	%r158, [%r21];
	ld.shared.u32 	%r159, [%r26+104];
	ld.shared.u32 	%r160, [%r29+7424];
	add.s32 	%r161, %r160, %r159;
	min.s32 	%r162, %r158, %r161;
	st.shared.u32 	[%r21], %r162;
	bar.sync 	0;
	ld.shared.u32 	%r163, [%r21];
	ld.shared.u32 	%r164, [%r26+108];
	ld.shared.u32 	%r165, [%r29+7552];
	add.s32 	%r166, %r165, %r164;
	min.s32 	%r167, %r163, %r166;
	st.shared.u32 	[%r21], %r167;
	bar.sync 	0;
	ld.shared.u32 	%r168, [%r21];
	ld.shared.u32 	%r169, [%r26+112];
	ld.shared.u32 	%r170, [%r29+7680];
	add.s32 	%r171, %r170, %r169;
	min.s32 	%r172, %r168, %r171;
	st.shared.u32 	[%r21], %r172;
	bar.sync 	0;
	ld.shared.u32 	%r173, [%r21];
	ld.shared.u32 	%r174, [%r26+116];
	ld.shared.u32 	%r175, [%r29+7808];
	add.s32 	%r176, %r175, %r174;
	min.s32 	%r177, %r173, %r176;
	st.shared.u32 	[%r21], %r177;
	bar.sync 	0;
	ld.shared.u32 	%r178, [%r21];
	ld.shared.u32 	%r179, [%r26+120];
	ld.shared.u32 	%r180, [%r29+7936];
	add.s32 	%r181, %r180, %r179;
	min.s32 	%r182, %r178, %r181;
	st.shared.u32 	[%r21], %r182;
	bar.sync 	0;
	ld.shared.u32 	%r183, [%r21];
	ld.shared.u32 	%r184, [%r26+124];
	ld.shared.u32 	%r185, [%r29+8064];
	add.s32 	%r186, %r185, %r184;
	min.s32 	%r187, %r183, %r186;
	st.shared.u32 	[%r21], %r187;
	st.global.u32 	[%rd4], %r187;
	ld.shared.u32 	%r188, [%r21+4096];
	st.global.u32 	[%rd6], %r188;
	bar.sync 	0;
$L__BB1_2:
	ret;

}
	// .globl	_Z6stage3Piii
.visible .entry _Z6stage3Piii(
	.param .u64 .ptr .align 1 _Z6stage3Piii_param_0,
	.param .u32 _Z6stage3Piii_param_1,
	.param .u32 _Z6stage3Piii_param_2
)
{
	.reg .pred 	%p<4>;
	.reg .b32 	%r<160>;
	.reg .b64 	%rd<9>;
	// demoted variable
	.shared .align 4 .b8 _ZZ6stage3PiiiE3mat[12288];
	ld.param.u64 	%rd1, [_Z6stage3Piii_param_0];
	ld.param.u32 	%r5, [_Z6stage3Piii_param_1];
	ld.param.u32 	%r4, [_Z6stage3Piii_param_2];
	mov.u32 	%r6, %ctaid.x;
	shl.b32 	%r1, %r6, 5;
	setp.eq.s32 	%p1, %r1, %r5;
	mov.u32 	%r7, %ctaid.y;
	shl.b32 	%r2, %r7, 5;
	setp.eq.s32 	%p2, %r2, %r5;
	or.pred  	%p3, %p1, %p2;
	@%p3 bra 	$L__BB2_2;
	cvta.to.global.u64 	%rd2, %rd1;
	mov.u32 	%r9, %tid.y;
	add.s32 	%r10, %r2, %r9;
	mul.lo.s32 	%r11, %r4, %r10;
	mov.u32 	%r12, %tid.x;
	add.s32 	%r13, %r1, %r12;
	add.s32 	%r14, %r11, %r13;
	mul.wide.u32 	%rd3, %r14, 4;
	add.s64 	%rd4, %rd2, %rd3;
	ld.global.u32 	%r15, [%rd4];
	shl.b32 	%r16, %r9, 5;
	add.s32 	%r17, %r16, %r12;
	shl.b32 	%r18, %r17, 2;
	mov.u32 	%r19, _ZZ6stage3PiiiE3mat;
	add.s32 	%r20, %r19, %r18;
	st.shared.u32 	[%r20], %r15;
	add.s32 	%r21, %r5, %r12;
	add.s32 	%r22, %r21, %r11;
	mul.wide.u32 	%rd5, %r22, 4;
	add.s64 	%rd6, %rd2, %rd5;
	ld.global.u32 	%r23, [%rd6];
	st.shared.u32 	[%r20+4096], %r23;
	add.s32 	%r24, %r5, %r9;
	mad.lo.s32 	%r25, %r24, %r4, %r13;
	mul.wide.u32 	%rd7, %r25, 4;
	add.s64 	%rd8, %rd2, %rd7;
	ld.global.u32 	%r26, [%rd8];
	st.shared.u32 	[%r20+8192], %r26;
	bar.sync 	0;
	ld.shared.u32 	%r27, [%r20];
	shl.b32 	%r28, %r9, 7;
	add.s32 	%r29, %r19, %r28;
	ld.shared.u32 	%r30, [%r29+4096];
	shl.b32 	%r31, %r12, 2;
	add.s32 	%r32, %r19, %r31;
	ld.shared.u32 	%r33, [%r32+8192];
	add.s32 	%r34, %r33, %r30;
	min.s32 	%r35, %r27, %r34;
	ld.shared.u32 	%r36, [%r29+4100];
	ld.shared.u32 	%r37, [%r32+8320];
	add.s32 	%r38, %r37, %r36;
	min.s32 	%r39, %r35, %r38;
	ld.shared.u32 	%r40, [%r29+4104];
	ld.shared.u32 	%r41, [%r32+8448];
	add.s32 	%r42, %r41, %r40;
	min.s32 	%r43, %r39, %r42;
	ld.shared.u32 	%r44, [%r29+4108];
	ld.shared.u32 	%r45, [%r32+8576];
	add.s32 	%r46, %r45, %r44;
	min.s32 	%r47, %r43, %r46;
	ld.shared.u32 	%r48, [%r29+4112];
	ld.shared.u32 	%r49, [%r32+8704];
	add.s32 	%r50, %r49, %r48;
	min.s32 	%r51, %r47, %r50;
	ld.shared.u32 	%r52, [%r29+4116];
	ld.shared.u32 	%r53, [%r32+8832];
	add.s32 	%r54, %r53, %r52;
	min.s32 	%r55, %r51, %r54;
	ld.shared.u32 	%r56, [%r29+4120];
	ld.shared.u32 	%r57, [%r32+8960];
	add.s32 	%r58, %r57, %r56;
	min.s32 	%r59, %r55, %r58;
	ld.shared.u32 	%r60, [%r29+4124];
	ld.shared.u32 	%r61, [%r32+9088];
	add.s32 	%r62, %r61, %r60;
	min.s32 	%r63, %r59, %r62;
	ld.shared.u32 	%r64, [%r29+4128];
	ld.shared.u32 	%r65, [%r32+9216];
	add.s32 	%r66, %r65, %r64;
	min.s32 	%r67, %r63, %r66;
	ld.shared.u32 	%r68, [%r29+4132];
	ld.shared.u32 	%r69, [%r32+9344];
	add.s32 	%r70, %r69, %r68;
	min.s32 	%r71, %r67, %r70;
	ld.shared.u32 	%r72, [%r29+4136];
	ld.shared.u32 	%r73, [%r32+9472];
	add.s32 	%r74, %r73, %r72;
	min.s32 	%r75, %r71, %r74;
	ld.shared.u32 	%r76, [%r29+4140];
	ld.shared.u32 	%r77, [%r32+9600];
	add.s32 	%r78, %r77, %r76;
	min.s32 	%r79, %r75, %r78;
	ld.shared.u32 	%r80, [%r29+4144];
	ld.shared.u32 	%r81, [%r32+9728];
	add.s32 	%r82, %r81, %r80;
	min.s32 	%r83, %r79, %r82;
	ld.shared.u32 	%r84, [%r29+4148];
	ld.shared.u32 	%r85, [%r32+9856];
	add.s32 	%r86, %r85, %r84;
	min.s32 	%r87, %r83, %r86;
	ld.shared.u32 	%r88, [%r29+4152];
	ld.shared.u32 	%r89, [%r32+9984];
	add.s32 	%r90, %r89, %r88;
	min.s32 	%r91, %r87, %r90;
	ld.shared.u32 	%r92, [%r29+4156];
	ld.shared.u32 	%r93, [%r32+10112];
	add.s32 	%r94, %r93, %r92;
	min.s32 	%r95, %r91, %r94;
	ld.shared.u32 	%r96, [%r29+4160];
	ld.shared.u32 	%r97, [%r32+10240];
	add.s32 	%r98, %r97, %r96;
	min.s32 	%r99, %r95, %r98;
	ld.shared.u32 	%r100, [%r29+4164];
	ld.shared.u32 	%r101, [%r32+10368];
	add.s32 	%r102, %r101, %r100;
	min.s32 	%r103, %r99, %r102;
	ld.shared.u32 	%r104, [%r29+4168];
	ld.shared.u32 	%r105, [%r32+10496];
	add.s32 	%r106, %r105, %r104;
	min.s32 	%r107, %r103, %r106;
	ld.shared.u32 	%r108, [%r29+4172];
	ld.shared.u32 	%r109, [%r32+10624];
	add.s32 	%r110, %r109, %r108;
	min.s32 	%r111, %r107, %r110;
	ld.shared.u32 	%r112, [%r29+4176];
	ld.shared.u32 	%r113, [%r32+10752];
	add.s32 	%r114, %r113, %r112;
	min.s32 	%r115, %r111, %r114;
	ld.shared.u32 	%r116, [%r29+4180];
	ld.shared.u32 	%r117, [%r32+10880];
	add.s32 	%r118, %r117, %r116;
	min.s32 	%r119, %r115, %r118;
	ld.shared.u32 	%r120, [%r29+4184];
	ld.shared.u32 	%r121, [%r32+11008];
	add.s32 	%r122, %r121, %r120;
	min.s32 	%r123, %r119, %r122;
	ld.shared.u32 	%r124, [%r29+4188];
	ld.shared.u32 	%r125, [%r32+11136];
	add.s32 	%r126, %r125, %r124;
	min.s32 	%r127, %r123, %r126;
	ld.shared.u32 	%r128, [%r29+4192];
	ld.shared.u32 	%r129, [%r32+11264];
	add.s32 	%r130, %r129, %r128;
	min.s32 	%r131, %r127, %r130;
	ld.shared.u32 	%r132, [%r29+4196];
	ld.shared.u32 	%r133, [%r32+11392];
	add.s32 	%r134, %r133, %r132;
	min.s32 	%r135, %r131, %r134;
	ld.shared.u32 	%r136, [%r29+4200];
	ld.shared.u32 	%r137, [%r32+11520];
	add.s32 	%r138, %r137, %r136;
	min.s32 	%r139, %r135, %r138;
	ld.shared.u32 	%r140, [%r29+4204];
	ld.shared.u32 	%r141, [%r32+11648];
	add.s32 	%r142, %r141, %r140;
	min.s32 	%r143, %r139, %r142;
	ld.shared.u32 	%r144, [%r29+4208];
	ld.shared.u32 	%r145, [%r32+11776];
	add.s32 	%r146, %r145, %r144;
	min.s32 	%r147, %r143, %r146;
	ld.shared.u32 	%r148, [%r29+4212];
	ld.shared.u32 	%r149, [%r32+11904];
	add.s32 	%r150, %r149, %r148;
	min.s32 	%r151, %r147, %r150;
	ld.shared.u32 	%r152, [%r29+4216];
	ld.shared.u32 	%r153, [%r32+12032];
	add.s32 	%r154, %r153, %r152;
	min.s32 	%r155, %r151, %r154;
	ld.shared.u32 	%r156, [%r29+4220];
	ld.shared.u32 	%r157, [%r32+12160];
	add.s32 	%r158, %r157, %r156;
	min.s32 	%r159, %r155, %r158;
	st.global.u32 	[%rd4], %r159;
	bar.sync 	0;
$L__BB2_2:
	ret;

}


// ===== COMPILED SASS (sm_100) =====

	.target	sm_100

	.elftype	@"ET_EXEC"


//--------------------- .note.nv.tkinfo           --------------------------
	.section	.note.nv.tkinfo,"",@"SHT_NOTE"
	.sectionflags	@"SHF_NOTE_NV_TKINFO"
	.tkinfo
        /*0018*/ 	.word	0x00000002
        /*0030*/ 	.string	""
        /*0030*/ 	.string	"ptxas"
        /*0030*/ 	.string	"Cuda compilation tools, release 13.0, V13.0.88"
        /*0030*/ 	.string	"Build cuda_13.0.r13.0/compiler.36424714_0"
        /*0030*/ 	.string	"-arch sm_100 -m 64 "



//--------------------- .note.nv.cuinfo           --------------------------
	.section	.note.nv.cuinfo,"",@"SHT_NOTE"
	.sectionflags	@"SHF_NOTE_NV_CUINFO"
        /*0018*/ 	.short	0x0002
        /*001a*/ 	.short	0x0064
        /*001c*/ 	.short	0x0082
	.zero		2


//--------------------- .nv.info                  --------------------------
	.section	.nv.info,"",@"SHT_CUDA_INFO"
	.align	4


	//----- nvinfo : EIATTR_REGCOUNT
	.align		4
        /*0000*/ 	.byte	0x04, 0x2f
        /*0002*/ 	.short	(.L_1 - .L_0)
	.align		4
.L_0:
        /*0004*/ 	.word	index@(_Z6stage1Piii)
        /*0008*/ 	.word	0x0000000e


	//----- nvinfo : EIATTR_FRAME_SIZE
	.align		4
.L_1:
        /*000c*/ 	.byte	0x04, 0x11
        /*000e*/ 	.short	(.L_3 - .L_2)
	.align		4
.L_2:
        /*0010*/ 	.word	index@(_Z6stage1Piii)
        /*0014*/ 	.word	0x00000000


	//----- nvinfo : EIATTR_REGCOUNT
	.align		4
.L_3:
        /*0018*/ 	.byte	0x04, 0x2f
        /*001a*/ 	.short	(.L_5 - .L_4)
	.align		4
.L_4:
        /*001c*/ 	.word	index@(_Z6stage2Piii)
        /*0020*/ 	.word	0x00000010


	//----- nvinfo : EIATTR_FRAME_SIZE
	.align		4
.L_5:
        /*0024*/ 	.byte	0x04, 0x11
        /*0026*/ 	.short	(.L_7 - .L_6)
	.align		4
.L_6:
        /*0028*/ 	.word	index@(_Z6stage2Piii)
        /*002c*/ 	.word	0x00000000


	//----- nvinfo : EIATTR_REGCOUNT
	.align		4
.L_7:
        /*0030*/ 	.byte	0x04, 0x2f
        /*0032*/ 	.short	(.L_9 - .L_8)
	.align		4
.L_8:
        /*0034*/ 	.word	index@(_Z6stage3Piii)
        /*0038*/ 	.word	0x00000020


	//----- nvinfo : EIATTR_FRAME_SIZE
	.align		4
.L_9:
        /*003c*/ 	.byte	0x04, 0x11
        /*003e*/ 	.short	(.L_11 - .L_10)
	.align		4
.L_10:
        /*0040*/ 	.word	index@(_Z6stage3Piii)
        /*0044*/ 	.word	0x00000000


	//----- nvinfo : EIATTR_MIN_STACK_SIZE
	.align		4
.L_11:
        /*0048*/ 	.byte	0x04, 0x12
        /*004a*/ 	.short	(.L_13 - .L_12)
	.align		4
.L_12:
        /*004c*/ 	.word	index@(_Z6stage3Piii)
        /*0050*/ 	.word	0x00000000


	//----- nvinfo : EIATTR_MIN_STACK_SIZE
	.align		4
.L_13:
        /*0054*/ 	.byte	0x04, 0x12
        /*0056*/ 	.short	(.L_15 - .L_14)
	.align		4
.L_14:
        /*0058*/ 	.word	index@(_Z6stage2Piii)
        /*005c*/ 	.word	0x00000000


	//----- nvinfo : EIATTR_MIN_STACK_SIZE
	.align		4
.L_15:
        /*0060*/ 	.byte	0x04, 0x12
        /*0062*/ 	.short	(.L_17 - .L_16)
	.align		4
.L_16:
        /*0064*/ 	.word	index@(_Z6stage1Piii)
        /*0068*/ 	.word	0x00000000
.L_17:


//--------------------- .nv.compat                --------------------------
	.section	.nv.compat,"",@"SHT_CUDA_COMPAT_INFO"
	.align	4
        /*0000*/ 	.byte	0x02, 0x09, 0x00, 0x00, 0x02, 0x02, 0x01, 0x00, 0x02, 0x05, 0x05, 0x00, 0x03, 0x07, 0x01, 0x01
        /*0010*/ 	.byte	0x02, 0x03, 0x00, 0x00, 0x02, 0x06, 0x01, 0x00, 0x04, 0x0b, 0x08, 0x00, 0x09, 0x00, 0x00, 0x00
        /*0020*/ 	.byte	0x00, 0x00, 0x00, 0x00


//--------------------- .nv.info._Z6stage3Piii    --------------------------
	.section	.nv.info._Z6stage3Piii,"",@"SHT_CUDA_INFO"
	.sectionflags	@""
	.align	4


	//----- nvinfo : EIATTR_CUDA_API_VERSION
	.align		4
        /*0000*/ 	.byte	0x04, 0x37
        /*0002*/ 	.short	(.L_19 - .L_18)
.L_18:
        /*0004*/ 	.word	0x00000082


	//----- nvinfo : EIATTR_KPARAM_INFO
	.align		4
.L_19:
        /*0008*/ 	.byte	0x04, 0x17
        /*000a*/ 	.short	(.L_21 - .L_20)
.L_20:
        /*000c*/ 	.word	0x00000000
        /*0010*/ 	.short	0x0002
        /*0012*/ 	.short	0x000c
        /*0014*/ 	.byte	0x00, 0xf0, 0x11, 0x00


	//----- nvinfo : EIATTR_KPARAM_INFO
	.align		4
.L_21:
        /*0018*/ 	.byte	0x04, 0x17
        /*001a*/ 	.short	(.L_23 - .L_22)
.L_22:
        /*001c*/ 	.word	0x00000000
        /*0020*/ 	.short	0x0001
        /*0022*/ 	.short	0x0008
        /*0024*/ 	.byte	0x00, 0xf0, 0x11, 0x00


	//----- nvinfo : EIATTR_KPARAM_INFO
	.align		4
.L_23:
        /*0028*/ 	.byte	0x04, 0x17
        /*002a*/ 	.short	(.L_25 - .L_24)
.L_24:
        /*002c*/ 	.word	0x00000000
        /*0030*/ 	.short	0x0000
        /*0032*/ 	.short	0x0000
        /*0034*/ 	.byte	0x00, 0xf5, 0x21, 0x00


	//----- nvinfo : EIATTR_SPARSE_MMA_MASK
	.align		4
.L_25:
        /*0038*/ 	.byte	0x03, 0x50
        /*003a*/ 	.short	0x0000


	//----- nvinfo : EIATTR_MAXREG_COUNT
	.align		4
        /*003c*/ 	.byte	0x03, 0x1b
        /*003e*/ 	.short	0x00ff


	//----- nvinfo : EIATTR_NUM_BARRIERS
	.align		4
        /*0040*/ 	.byte	0x02, 0x4c
        /*0042*/ 	.byte	0x01
	.zero		1


	//----- nvinfo : EIATTR_MERCURY_ISA_VERSION
	.align		4
        /*0044*/ 	.byte	0x03, 0x5f
        /*0046*/ 	.short	0x0101


	//----- nvinfo : EIATTR_VRC_CTA_INIT_COUNT
	.align		4
        /*0048*/ 	.byte	0x02, 0x4a
	.zero		1
	.zero		1


	//----- nvinfo : EIATTR_EXIT_INSTR_OFFSETS
	.align		4
        /*004c*/ 	.byte	0x04, 0x1c
        /*004e*/ 	.short	(.L_27 - .L_26)


	//   ....[0]....
.L_26:
        /*0050*/ 	.word	0x00000080


	//   ....[1]....
        /*0054*/ 	.word	0x00000710


	//----- nvinfo : EIATTR_CBANK_PARAM_SIZE
	.align		4
.L_27:
        /*0058*/ 	.byte	0x03, 0x19
        /*005a*/ 	.short	0x0010


	//----- nvinfo : EIATTR_PARAM_CBANK
	.align		4
        /*005c*/ 	.byte	0x04, 0x0a
        /*005e*/ 	.short	(.L_29 - .L_28)
	.align		4
.L_28:
        /*0060*/ 	.word	index@(.nv.constant0._Z6stage3Piii)
        /*0064*/ 	.short	0x0380
        /*0066*/ 	.short	0x0010


	//----- nvinfo : EIATTR_SW_WAR
	.align		4
.L_29:
        /*0068*/ 	.byte	0x04, 0x36
        /*006a*/ 	.short	(.L_31 - .L_30)
.L_30:
        /*006c*/ 	.word	0x00000008
.L_31:


//--------------------- .nv.info._Z6stage2Piii    --------------------------
	.section	.nv.info._Z6stage2Piii,"",@"SHT_CUDA_INFO"
	.sectionflags	@""
	.align	4


	//----- nvinfo : EIATTR_CUDA_API_VERSION
	.align		4
        /*0000*/ 	.byte	0x04, 0x37
        /*0002*/ 	.short	(.L_33 - .L_32)
.L_32:
        /*0004*/ 	.word	0x00000082


	//----- nvinfo : EIATTR_KPARAM_INFO
	.align		4
.L_33:
        /*0008*/ 	.byte	0x04, 0x17
        /*000a*/ 	.short	(.L_35 - .L_34)
.L_34:
        /*000c*/ 	.word	0x00000000
        /*0010*/ 	.short	0x0002
        /*0012*/ 	.short	0x000c
        /*0014*/ 	.byte	0x00, 0xf0, 0x11, 0x00


	//----- nvinfo : EIATTR_KPARAM_INFO
	.align		4
.L_35:
        /*0018*/ 	.byte	0x04, 0x17
        /*001a*/ 	.short	(.L_37 - .L_36)
.L_36:
        /*001c*/ 	.word	0x00000000
        /*0020*/ 	.short	0x0001
        /*0022*/ 	.short	0x0008
        /*0024*/ 	.byte	0x00, 0xf0, 0x11, 0x00


	//----- nvinfo : EIATTR_KPARAM_INFO
	.align		4
.L_37:
        /*0028*/ 	.byte	0x04, 0x17
        /*002a*/ 	.short	(.L_39 - .L_38)
.L_38:
        /*002c*/ 	.word	0x00000000
        /*0030*/ 	.short	0x0000
        /*0032*/ 	.short	0x0000
        /*0034*/ 	.byte	0x00, 0xf5, 0x21, 0x00


	//----- nvinfo : EIATTR_SPARSE_MMA_MASK
	.align		4
.L_39:
        /*0038*/ 	.byte	0x03, 0x50
        /*003a*/ 	.short	0x0000


	//----- nvinfo : EIATTR_MAXREG_COUNT
	.align		4
        /*003c*/ 	.byte	0x03, 0x1b
        /*003e*/ 	.short	0x00ff


	//----- nvinfo : EIATTR_NUM_BARRIERS
	.align		4
        /*0040*/ 	.byte	0x02, 0x4c
        /*0042*/ 	.byte	0x01
	.zero		1


	//----- nvinfo : EIATTR_MERCURY_ISA_VERSION
	.align		4
        /*0044*/ 	.byte	0x03, 0x5f
        /*0046*/ 	.short	0x0101


	//----- nvinfo : EIATTR_VRC_CTA_INIT_COUNT
	.align		4
        /*0048*/ 	.byte	0x02, 0x4a
	.zero		1
	.zero		1


	//----- nvinfo : EIATTR_EXIT_INSTR_OFFSETS
	.align		4
        /*004c*/ 	.byte	0x04, 0x1c
        /*004e*/ 	.short	(.L_41 - .L_40)


	//   ....[0]....
.L_40:
        /*0050*/ 	.word	0x00000050


	//   ....[1]....
        /*0054*/ 	.word	0x00000e70


	//----- nvinfo : EIATTR_CBANK_PARAM_SIZE
	.align		4
.L_41:
        /*0058*/ 	.byte	0x03, 0x19
        /*005a*/ 	.short	0x0010


	//----- nvinfo : EIATTR_PARAM_CBANK
	.align		4
        /*005c*/ 	.byte	0x04, 0x0a
        /*005e*/ 	.short	(.L_43 - .L_42)
	.align		4
.L_42:
        /*0060*/ 	.word	index@(.nv.constant0._Z6stage2Piii)
        /*0064*/ 	.short	0x0380
        /*0066*/ 	.short	0x0010


	//----- nvinfo : EIATTR_SW_WAR
	.align		4
.L_43:
        /*0068*/ 	.byte	0x04, 0x36
        /*006a*/ 	.short	(.L_45 - .L_44)
.L_44:
        /*006c*/ 	.word	0x00000008
.L_45:


//--------------------- .nv.info._Z6stage1Piii    --------------------------
	.section	.nv.info._Z6stage1Piii,"",@"SHT_CUDA_INFO"
	.sectionflags	@""
	.align	4


	//----- nvinfo : EIATTR_CUDA_API_VERSION
	.align		4
        /*0000*/ 	.byte	0x04, 0x37
        /*0002*/ 	.short	(.L_47 - .L_46)
.L_46:
        /*0004*/ 	.word	0x00000082


	//----- nvinfo : EIATTR_KPARAM_INFO
	.align		4
.L_47:
        /*0008*/ 	.byte	0x04, 0x17
        /*000a*/ 	.short	(.L_49 - .L_48)
.L_48:
        /*000c*/ 	.word	0x00000000
        /*0010*/ 	.short	0x0002
        /*0012*/ 	.short	0x000c
        /*0014*/ 	.byte	0x00, 0xf0, 0x11, 0x00


	//----- nvinfo : EIATTR_KPARAM_INFO
	.align		4
.L_49:
        /*0018*/ 	.byte	0x04, 0x17
        /*001a*/ 	.short	(.L_51 - .L_50)
.L_50:
        /*001c*/ 	.word	0x00000000
        /*0020*/ 	.short	0x0001
        /*0022*/ 	.short	0x0008
        /*0024*/ 	.byte	0x00, 0xf0, 0x11, 0x00


	//----- nvinfo : EIATTR_KPARAM_INFO
	.align		4
.L_51:
        /*0028*/ 	.byte	0x04, 0x17
        /*002a*/ 	.short	(.L_53 - .L_52)
.L_52:
        /*002c*/ 	.word	0x00000000
        /*0030*/ 	.short	0x0000
        /*0032*/ 	.short	0x0000
        /*0034*/ 	.byte	0x00, 0xf5, 0x21, 0x00


	//----- nvinfo : EIATTR_SPARSE_MMA_MASK
	.align		4
.L_53:
        /*0038*/ 	.byte	0x03, 0x50
        /*003a*/ 	.short	0x0000


	//----- nvinfo : EIATTR_MAXREG_COUNT
	.align		4
        /*003c*/ 	.byte	0x03, 0x1b
        /*003e*/ 	.short	0x00ff


	//----- nvinfo : EIATTR_NUM_BARRIERS
	.align		4
        /*0040*/ 	.byte	0x02, 0x4c
        /*0042*/ 	.byte	0x01
	.zero		1


	//----- nvinfo : EIATTR_MERCURY_ISA_VERSION
	.align		4
        /*0044*/ 	.byte	0x03, 0x5f
        /*0046*/ 	.short	0x0101


	//----- nvinfo : EIATTR_VRC_CTA_INIT_COUNT
	.align		4
        /*0048*/ 	.byte	0x02, 0x4a
	.zero		1
	.zero		1


	//----- nvinfo : EIATTR_EXIT_INSTR_OFFSETS
	.align		4
        /*004c*/ 	.byte	0x04, 0x1c
        /*004e*/ 	.short	(.L_55 - .L_54)


	//   ....[0]....
.L_54:
        /*0050*/ 	.word	0x00000d50


	//----- nvinfo : EIATTR_CBANK_PARAM_SIZE
	.align		4
.L_55:
        /*0054*/ 	.byte	0x03, 0x19
        /*0056*/ 	.short	0x0010


	//----- nvinfo : EIATTR_PARAM_CBANK
	.align		4
        /*0058*/ 	.byte	0x04, 0x0a
        /*005a*/ 	.short	(.L_57 - .L_56)
	.align		4
.L_56:
        /*005c*/ 	.word	index@(.nv.constant0._Z6stage1Piii)
        /*0060*/ 	.short	0x0380
        /*0062*/ 	.short	0x0010


	//----- nvinfo : EIATTR_SW_WAR
	.align		4
.L_57:
        /*0064*/ 	.byte	0x04, 0x36
        /*0066*/ 	.short	(.L_59 - .L_58)
.L_58:
        /*0068*/ 	.word	0x00000008
.L_59:


//--------------------- .nv.callgraph             --------------------------
	.section	.nv.callgraph,"",@"SHT_CUDA_CALLGRAPH"
	.align	4
	.sectionentsize	8
	.align		4
        /*0000*/ 	.word	0x00000000
	.align		4
        /*0004*/ 	.word	0xffffffff
	.align		4
        /*0008*/ 	.word	0x00000000
	.align		4
        /*000c*/ 	.word	0xfffffffe
	.align		4
        /*0010*/ 	.word	0x00000000
	.align		4
        /*0014*/ 	.word	0xfffffffd
	.align		4
        /*0018*/ 	.word	0x00000000
	.align		4
        /*001c*/ 	.word	0xfffffffc


//--------------------- .text._Z6stage3Piii       --------------------------
	.section	.text._Z6stage3Piii,"ax",@progbits
	.align	128
        .global         _Z6stage3Piii
        .type           _Z6stage3Piii,@function
        .size           _Z6stage3Piii,(.L_x_3 - _Z6stage3Piii)
        .other          _Z6stage3Piii,@"STO_CUDA_ENTRY STV_DEFAULT"
_Z6stage3Piii:
.text._Z6stage3Piii:
[----:B------:R-:W-:Y:S08]  /*0000*/  LDC R1, c[0x0][0x37c] ;  /* 0x0000df00ff017b82 */ /* 0x000ff00000000800 */
[----:B------:R-:W0:Y:S08]  /*0010*/  S2UR UR5, SR_CTAID.Y ;  /* 0x00000000000579c3 */ /* 0x000e300000002600 */
[----:B------:R-:W1:Y:S08]  /*0020*/  S2UR UR4, SR_CTAID.X ;  /* 0x00000000000479c3 */ /* 0x000e700000002500 */
[----:B------:R-:W2:Y:S01]  /*0030*/  LDC R2, c[0x0][0x388] ;  /* 0x0000e200ff027b82 */ /* 0x000ea20000000800 */
[----:B0-----:R-:W-:-:S02]  /*0040*/  USHF.L.U32 UR5, UR5, 0x5, URZ ;  /* 0x0000000505057899 */ /* 0x001fc400080006ff */
[----:B-1----:R-:W-:-:S04]  /*0050*/  USHF.L.U32 UR4, UR4, 0x5, URZ ;  /* 0x0000000504047899 */ /* 0x002fc800080006ff */
[----:B--2---:R-:W-:-:S04]  /*0060*/  ISETP.NE.AND P0, PT, R2, UR5, PT ;  /* 0x0000000502007c0c */ /* 0x004fc8000bf05270 */
[----:B------:R-:W-:-:S13]  /*0070*/  ISETP.EQ.OR P0, PT, R2, UR4, !P0 ;  /* 0x0000000402007c0c */ /* 0x000fda000c702670 */
[----:B------:R-:W-:Y:S05]  /*0080*/  @P0 EXIT ;  /* 0x000000000000094d */ /* 0x000fea0003800000 */
[----:B------:R-:W0:Y:S01]  /*0090*/  S2R R11, SR_TID.X ;  /* 0x00000000000b7919 */ /* 0x000e220000002100 */
[----:B------:R-:W1:Y:S01]  /*00a0*/  LDC.64 R28, c[0x0][0x380] ;  /* 0x0000e000ff1c7b82 */ /* 0x000e620000000a00 */
[----:B------:R-:W2:Y:S01]  /*00b0*/  LDCU UR8, c[0x0][0x38c] ;  /* 0x00007180ff0877ac */ /* 0x000ea20008000800 */
[----:B------:R-:W3:Y:S01]  /*00c0*/  S2R R6, SR_TID.Y ;  /* 0x0000000000067919 */ /* 0x000ee20000002200 */
[----:B------:R-:W4:Y:S01]  /*00d0*/  LDCU.64 UR6, c[0x0][0x358] ;  /* 0x00006b00ff0677ac */ /* 0x000f220008000a00 */
[C-C-:B0-----:R-:W-:Y:S02]  /*00e0*/  IMAD.IADD R5, R11.reuse, 0x1, R2.reuse ;  /* 0x000000010b057824 */ /* 0x141fe400078e0202 */
[----:B------:R-:W-:Y:S02]  /*00f0*/  VIADD R3, R11, UR4 ;  /* 0x000000040b037c36 */ /* 0x000fe40008000000 */
[C---:B---3--:R-:W-:Y:S02]  /*0100*/  VIADD R0, R6.reuse, UR5 ;  /* 0x0000000506007c36 */ /* 0x048fe40008000000 */
[----:B------:R-:W-:-:S02]  /*0110*/  IMAD.IADD R2, R6, 0x1, R2 ;  /* 0x0000000106027824 */ /* 0x000fc400078e0202 */
[----:B--2---:R-:W-:Y:S02]  /*0120*/  IMAD R5, R0, UR8, R5 ;  /* 0x0000000800057c24 */ /* 0x004fe4000f8e0205 */
[--C-:B------:R-:W-:Y:S02]  /*0130*/  IMAD R9, R2, UR8, R3.reuse ;  /* 0x0000000802097c24 */ /* 0x100fe4000f8e0203 */
[----:B------:R-:W-:Y:S02]  /*0140*/  IMAD R7, R0, UR8, R3 ;  /* 0x0000000800077c24 */ /* 0x000fe4000f8e0203 */
[----:B-1----:R-:W-:-:S04]  /*0150*/  IMAD.WIDE.U32 R2, R5, 0x4, R28 ;  /* 0x0000000405027825 */ /* 0x002fc800078e001c */
[--C-:B------:R-:W-:Y:S01]  /*0160*/  IMAD.WIDE.U32 R4, R9, 0x4, R28.reuse ;  /* 0x0000000409047825 */ /* 0x100fe200078e001c */
[----:B----4-:R0:W2:Y:S03]  /*0170*/  LDG.E R10, desc[UR6][R2.64] ;  /* 0x00000006020a7981 */ /* 0x0100a6000c1e1900 */
[----:B------:R-:W-:Y:S01]  /*0180*/  IMAD.WIDE.U32 R28, R7, 0x4, R28 ;  /* 0x00000004071c7825 */ /* 0x000fe200078e001c */
[----:B------:R-:W3:Y:S04]  /*0190*/  LDG.E R12, desc[UR6][R4.64] ;  /* 0x00000006040c7981 */ /* 0x000ee8000c1e1900 */
[----:B------:R-:W4:Y:S01]  /*01a0*/  LDG.E R8, desc[UR6][R28.64] ;  /* 0x000000061c087981 */ /* 0x000f22000c1e1900 */
[----:B------:R-:W1:Y:S01]  /*01b0*/  S2UR UR5, SR_CgaCtaId ;  /* 0x00000000000579c3 */ /* 0x000e620000008800 */
[----:B------:R-:W-:Y:S01]  /*01c0*/  UMOV UR4, 0x400 ;  /* 0x0000040000047882 */ /* 0x000fe20000000000 */
[----:B------:R-:W-:Y:S01]  /*01d0*/  IMAD R0, R6, 0x20, R11 ;  /* 0x0000002006007824 */ /* 0x000fe200078e020b */
[----:B-1----:R-:W-:-:S06]  /*01e0*/  ULEA UR4, UR5, UR4, 0x18 ;  /* 0x0000000405047291 */ /* 0x002fcc000f8ec0ff */
[----:B------:R-:W-:Y:S02]  /*01f0*/  LEA R9, R0, UR4, 0x2 ;  /* 0x0000000400097c11 */ /* 0x000fe4000f8e10ff */
[----:B------:R-:W-:Y:S02]  /*0200*/  LEA R0, R11, UR4, 0x2 ;  /* 0x000000040b007c11 */ /* 0x000fe4000f8e10ff */
[----:B0-----:R-:W-:Y:S01]  /*0210*/  LEA R2, R6, UR4, 0x7 ;  /* 0x0000000406027c11 */ /* 0x001fe2000f8e38ff */
[----:B--2---:R-:W-:Y:S04]  /*0220*/  STS [R9+0x1000], R10 ;  /* 0x0010000a09007388 */ /* 0x004fe80000000800 */
[----:B---3--:R-:W-:Y:S04]  /*0230*/  STS [R9+0x2000], R12 ;  /* 0x0020000c09007388 */ /* 0x008fe80000000800 */
[----:B----4-:R-:W-:Y:S01]  /*0240*/  STS [R9], R8 ;  /* 0x0000000809007388 */ /* 0x010fe20000000800 */
[----:B------:R-:W-:Y:S06]  /*0250*/  BAR.SYNC.DEFER_BLOCKING 0x0 ;  /* 0x0000000000007b1d */ /* 0x000fec0000010000 */
[----:B------:R-:W-:Y:S04]  /*0260*/  LDS R3, [R9] ;  /* 0x0000000009037984 */ /* 0x000fe80000000800 */
[----:B------:R-:W-:Y:S04]  /*0270*/  LDS R11, [R0+0x2000] ;  /* 0x00200000000b7984 */ /* 0x000fe80000000800 */
[----:B------:R-:W0:Y:S04]  /*0280*/  LDS.128 R4, [R2+0x1000] ;  /* 0x0010000002047984 */ /* 0x000e280000000c00 */
[----:B------:R-:W1:Y:S04]  /*0290*/  LDS R19, [R0+0x2080] ;  /* 0x0020800000137984 */ /* 0x000e680000000800 */
[----:B------:R-:W2:Y:S04]  /*02a0*/  LDS R17, [R0+0x2100] ;  /* 0x0021000000117984 */ /* 0x000ea80000000800 */
[----:B------:R-:W3:Y:S04]  /*02b0*/  LDS R16, [R0+0x2180] ;  /* 0x0021800000107984 */ /* 0x000ee80000000800 */
[----:B------:R-:W-:Y:S04]  /*02c0*/  LDS R27, [R0+0x2200] ;  /* 0x00220000001b7984 */ /* 0x000fe80000000800 */
[----:B------:R-:W4:Y:S04]  /*02d0*/  LDS.128 R12, [R2+0x1010] ;  /* 0x00101000020c7984 */ /* 0x000f280000000c00 */
[----:B------:R-:W5:Y:S04]  /*02e0*/  LDS R22, [R0+0x2280] ;  /* 0x0022800000167984 */ /* 0x000f680000000800 */
[----:B------:R-:W5:Y:S04]  /*02f0*/  LDS R25, [R0+0x2300] ;  /* 0x0023000000197984 */ /* 0x000f680000000800 */
[----:B------:R-:W5:Y:S04]  /*0300*/  LDS R24, [R0+0x2380] ;  /* 0x0023800000187984 */ /* 0x000f680000000800 */
[----:B------:R-:W-:Y:S01]  /*0310*/  LDS R21, [R0+0x2500] ;  /* 0x0025000000157984 */ /* 0x000fe20000000800 */
[----:B0-----:R-:W-:-:S03]  /*0320*/  VIADDMNMX R18, R11, R4, R3, PT ;  /* 0x000000040b127246 */ /* 0x001fc60003800103 */
[----:B------:R-:W-:Y:S04]  /*0330*/  LDS R20, [R0+0x2580] ;  /* 0x0025800000147984 */ /* 0x000fe80000000800 */
[----:B------:R-:W-:Y:S04]  /*0340*/  LDS R3, [R0+0x2400] ;  /* 0x0024000000037984 */ /* 0x000fe80000000800 */
[----:B------:R-:W0:Y:S01]  /*0350*/  LDS.128 R8, [R2+0x1020] ;  /* 0x0010200002087984 */ /* 0x000e220000000c00 */
[----:B-1----:R-:W-:-:S03]  /*0360*/  VIADDMNMX R5, R19, R5, R18, PT ;  /* 0x0000000513057246 */ /* 0x002fc60003800112 */
[----:B------:R-:W1:Y:S01]  /*0370*/  LDS R4, [R0+0x2480] ;  /* 0x0024800000047984 */ /* 0x000e620000000800 */
[----:B--2---:R-:W-:-:S03]  /*0380*/  VIADDMNMX R5, R17, R6, R5, PT ;  /* 0x0000000611057246 */ /* 0x004fc60003800105 */
[----:B------:R-:W-:Y:S01]  /*0390*/  LDS R23, [R0+0x2600] ;  /* 0x0026000000177984 */ /* 0x000fe20000000800 */
[----:B---3--:R-:W-:-:S03]  /*03a0*/  VIADDMNMX R5, R16, R7, R5, PT ;  /* 0x0000000710057246 */ /* 0x008fc60003800105 */
[----:B------:R-:W2:Y:S01]  /*03b0*/  LDS.128 R16, [R2+0x1030] ;  /* 0x0010300002107984 */ /* 0x000ea20000000c00 */
[----:B----4-:R-:W-:-:S03]  /*03c0*/  VIADDMNMX R5, R27, R12, R5, PT ;  /* 0x0000000c1b057246 */ /* 0x010fc60003800105 */
[----:B------:R-:W3:Y:S01]  /*03d0*/  LDS R6, [R0+0x2680] ;  /* 0x0026800000067984 */ /* 0x000ee20000000800 */
[----:B-----5:R-:W-:-:S03]  /*03e0*/  VIADDMNMX R13, R22, R13, R5, PT ;  /* 0x0000000d160d7246 */ /* 0x020fc60003800105 */
[----:B------:R-:W4:Y:S01]  /*03f0*/  LDS R5, [R0+0x2700] ;  /* 0x0027000000057984 */ /* 0x000f220000000800 */
[----:B------:R-:W-:-:S03]  /*0400*/  VIADDMNMX R13, R25, R14, R13, PT ;  /* 0x0000000e190d7246 */ /* 0x000fc6000380010d */
[----:B------:R-:W5:Y:S01]  /*0410*/  LDS R22, [R0+0x2780] ;  /* 0x0027800000167984 */ /* 0x000f620000000800 */
[----:B------:R-:W-:-:S03]  /*0420*/  VIADDMNMX R24, R24, R15, R13, PT ;  /* 0x0000000f18187246 */ /* 0x000fc6000380010d */
[----:B------:R-:W-:Y:S04]  /*0430*/  LDS R7, [R0+0x2800] ;  /* 0x0028000000077984 */ /* 0x000fe80000000800 */
[----:B------:R-:W5:Y:S04]  /*0440*/  LDS.128 R12, [R2+0x1040] ;  /* 0x00104000020c7984 */ /* 0x000f680000000c00 */
[----:B------:R-:W-:Y:S01]  /*0450*/  LDS R26, [R0+0x2980] ;  /* 0x00298000001a7984 */ /* 0x000fe20000000800 */
[----:B0-----:R-:W-:-:S03]  /*0460*/  VIADDMNMX R3, R3, R8, R24, PT ;  /* 0x0000000803037246 */ /* 0x001fc60003800118 */
[----:B------:R-:W0:Y:S01]  /*0470*/  LDS R24, [R0+0x2880] ;  /* 0x0028800000187984 */ /* 0x000e220000000800 */
[----:B-1----:R-:W-:-:S03]  /*0480*/  VIADDMNMX R4, R4, R9, R3, PT ;  /* 0x0000000904047246 */ /* 0x002fc60003800103 */
[----:B------:R-:W1:Y:S01]  /*0490*/  LDS R3, [R0+0x2900] ;  /* 0x0029000000037984 */ /* 0x000e620000000800 */
[----:B------:R-:W-:-:S03]  /*04a0*/  VIADDMNMX R4, R21, R10, R4, PT ;  /* 0x0000000a15047246 */ /* 0x000fc60003800104 */
[----:B------:R-:W-:Y:S01]  /*04b0*/  LDS R21, [R0+0x2a00] ;  /* 0x002a000000157984 */ /* 0x000fe20000000800 */
[----:B------:R-:W-:-:S03]  /*04c0*/  VIADDMNMX R4, R20, R11, R4, PT ;  /* 0x0000000b14047246 */ /* 0x000fc60003800104 */
[----:B------:R-:W1:Y:S01]  /*04d0*/  LDS.128 R8, [R2+0x1050] ;  /* 0x0010500002087984 */ /* 0x000e620000000c00 */
[----:B--2---:R-:W-:-:S03]  /*04e0*/  VIADDMNMX R4, R23, R16, R4, PT ;  /* 0x0000001017047246 */ /* 0x004fc60003800104 */
[----:B------:R-:W2:Y:S01]  /*04f0*/  LDS R16, [R0+0x2a80] ;  /* 0x002a800000107984 */ /* 0x000ea20000000800 */
[----:B---3--:R-:W-:-:S03]  /*0500*/  VIADDMNMX R4, R6, R17, R4, PT ;  /* 0x0000001106047246 */ /* 0x008fc60003800104 */
[----:B------:R-:W3:Y:S01]  /*0510*/  LDS R17, [R0+0x2b00] ;  /* 0x002b000000117984 */ /* 0x000ee20000000800 */
[----:B----4-:R-:W-:-:S03]  /*0520*/  VIADDMNMX R4, R5, R18, R4, PT ;  /* 0x0000001205047246 */ /* 0x010fc60003800104 */
[----:B------:R-:W4:Y:S01]  /*0530*/  LDS R18, [R0+0x2b80] ;  /* 0x002b800000127984 */ /* 0x000f220000000800 */
[----:B-----5:R-:W-:-:S03]  /*0540*/  VIADDMNMX R4, R22, R19, R4, PT ;  /* 0x0000001316047246 */ /* 0x020fc60003800104 */
[----:B------:R-:W-:Y:S01]  /*0550*/  LDS R19, [R0+0x2c00] ;  /* 0x002c000000137984 */ /* 0x000fe20000000800 */
[----:B------:R-:W-:-:S03]  /*0560*/  VIADDMNMX R12, R7, R12, R4, PT ;  /* 0x0000000c070c7246 */ /* 0x000fc60003800104 */
[----:B------:R-:W5:Y:S04]  /*0570*/  LDS.128 R4, [R2+0x1060] ;  /* 0x0010600002047984 */ /* 0x000f680000000c00 */
[----:B------:R-:W5:Y:S01]  /*0580*/  LDS R20, [R0+0x2c80] ;  /* 0x002c800000147984 */ /* 0x000f620000000800 */
[----:B0-----:R-:W-:-:S03]  /*0590*/  VIADDMNMX R12, R24, R13, R12, PT ;  /* 0x0000000d180c7246 */ /* 0x001fc6000380010c */
[----:B------:R-:W0:Y:S01]  /*05a0*/  LDS R23, [R0+0x2d00] ;  /* 0x002d000000177984 */ /* 0x000e220000000800 */
[----:B-1----:R-:W-:-:S03]  /*05b0*/  VIADDMNMX R3, R3, R14, R12, PT ;  /* 0x0000000e03037246 */ /* 0x002fc6000380010c */
[----:B------:R-:W1:Y:S01]  /*05c0*/  LDS R22, [R0+0x2d80] ;  /* 0x002d800000167984 */ /* 0x000e620000000800 */
[----:B------:R-:W-:-:S03]  /*05d0*/  VIADDMNMX R26, R26, R15, R3, PT ;  /* 0x0000000f1a1a7246 */ /* 0x000fc60003800103 */
[----:B------:R-:W-:Y:S04]  /*05e0*/  LDS R24, [R0+0x2e80] ;  /* 0x002e800000187984 */ /* 0x000fe80000000800 */
[----:B------:R-:W-:Y:S04]  /*05f0*/  LDS R3, [R0+0x2e00] ;  /* 0x002e000000037984 */ /* 0x000fe80000000800 */
[----:B------:R-:W1:Y:S01]  /*0600*/  LDS.128 R12, [R2+0x1070] ;  /* 0x00107000020c7984 */ /* 0x000e620000000c00 */
[----:B------:R-:W-:-:S03]  /*0610*/  VIADDMNMX R8, R21, R8, R26, PT ;  /* 0x0000000815087246 */ /* 0x000fc6000380011a */
[----:B------:R-:W1:Y:S01]  /*0620*/  LDS R21, [R0+0x2f00] ;  /* 0x002f000000157984 */ /* 0x000e620000000800 */
[----:B--2---:R-:W-:-:S03]  /*0630*/  VIADDMNMX R9, R16, R9, R8, PT ;  /* 0x0000000910097246 */ /* 0x004fc60003800108 */
[----:B------:R-:W2:Y:S01]  /*0640*/  LDS R8, [R0+0x2f80] ;  /* 0x002f800000087984 */ /* 0x000ea20000000800 */
[----:B---3--:R-:W-:-:S04]  /*0650*/  VIADDMNMX R9, R17, R10, R9, PT ;  /* 0x0000000a11097246 */ /* 0x008fc80003800109 */
[----:B----4-:R-:W-:-:S04]  /*0660*/  VIADDMNMX R9, R18, R11, R9, PT ;  /* 0x0000000b12097246 */ /* 0x010fc80003800109 */
[----:B-----5:R-:W-:-:S04]  /*0670*/  VIADDMNMX R4, R19, R4, R9, PT ;  /* 0x0000000413047246 */ /* 0x020fc80003800109 */
[----:B------:R-:W-:-:S04]  /*0680*/  VIADDMNMX R4, R20, R5, R4, PT ;  /* 0x0000000514047246 */ /* 0x000fc80003800104 */
[----:B0-----:R-:W-:-:S04]  /*0690*/  VIADDMNMX R4, R23, R6, R4, PT ;  /* 0x0000000617047246 */ /* 0x001fc80003800104 */
[----:B-1----:R-:W-:-:S04]  /*06a0*/  VIADDMNMX R4, R22, R7, R4, PT ;  /* 0x0000000716047246 */ /* 0x002fc80003800104 */
[----:B------:R-:W-:-:S04]  /*06b0*/  VIADDMNMX R3, R3, R12, R4, PT ;  /* 0x0000000c03037246 */ /* 0x000fc80003800104 */
[----:B------:R-:W-:-:S04]  /*06c0*/  VIADDMNMX R3, R24, R13, R3, PT ;  /* 0x0000000d18037246 */ /* 0x000fc80003800103 */
[----:B------:R-:W-:-:S04]  /*06d0*/  VIADDMNMX R3, R21, R14, R3, PT ;  /* 0x0000000e15037246 */ /* 0x000fc80003800103 */
[----:B--2---:R-:W-:-:S05]  /*06e0*/  VIADDMNMX R3, R8, R15, R3, PT ;  /* 0x0000000f08037246 */ /* 0x004fca0003800103 */
[----:B------:R-:W-:Y:S01]  /*06f0*/  STG.E desc[UR6][R28.64], R3 ;  /* 0x000000031c007986 */ /* 0x000fe2000c101906 */
[----:B------:R-:W-:Y:S06]  /*0700*/  BAR.SYNC.DEFER_BLOCKING 0x0 ;  /* 0x0000000000007b1d */ /* 0x000fec0000010000 */
[----:B------:R-:W-:Y:S05]  /*0710*/  EXIT ;  /* 0x000000000000794d */ /* 0x000fea0003800000 */
.L_x_0:
[----:B------:R-:W-:-:S00]  /*0720*/  BRA `(.L_x_0) ;  /* 0xfffffffc00fc7947 */ /* 0x000fc0000383ffff */
[----:B------:R-:W-:-:S00]  /*0730*/  NOP ;  /* 0x0000000000007918 */ /* 0x000fc00000000000 */
        /* <DEDUP_REMOVED lines=12> */
.L_x_3:


//--------------------- .text._Z6stage2Piii       --------------------------
	.section	.text._Z6stage2Piii,"ax",@progbits
	.align	128
        .global         _Z6stage2Piii
        .type           _Z6stage2Piii,@function
        .size           _Z6stage2Piii,(.L_x_4 - _Z6stage2Piii)
        .other          _Z6stage2Piii,@"STO_CUDA_ENTRY STV_DEFAULT"
_Z6stage2Piii:
.text._Z6stage2Piii:
[----:B------:R-:W-:Y:S08]  /*0000*/  LDC R1, c[0x0][0x37c] ;  /* 0x0000df00ff017b82 */ /* 0x000ff00000000800 */
[----:B------:R-:W0:Y:S08]  /*0010*/  S2UR UR4, SR_CTAID.X ;  /* 0x00000000000479c3 */ /* 0x000e300000002500 */
[----:B------:R-:W1:Y:S01]  /*0020*/  LDC R2, c[0x0][0x388] ;  /* 0x0000e200ff027b82 */ /* 0x000e620000000800 */
[----:B0-----:R-:W-:-:S06]  /*0030*/  USHF.L.U32 UR4, UR4, 0x5, URZ ;  /* 0x0000000504047899 */ /* 0x001fcc00080006ff */
[----:B-1----:R-:W-:-:S13]  /*0040*/  ISETP.NE.AND P0, PT, R2, UR4, PT ;  /* 0x0000000402007c0c */ /* 0x002fda000bf05270 */
[----:B------:R-:W-:Y:S05]  /*0050*/  @!P0 EXIT ;  /* 0x000000000000894d */ /* 0x000fea0003800000 */
[----:B------:R-:W0:Y:S01]  /*0060*/  S2R R13, SR_TID.Y ;  /* 0x00000000000d7919 */ /* 0x000e220000002200 */
[----:B------:R-:W1:Y:S01]  /*0070*/  S2UR UR5, SR_CTAID.Y ;  /* 0x00000000000579c3 */ /* 0x000e620000002600 */
[----:B------:R-:W2:Y:S01]  /*0080*/  LDCU UR8, c[0x0][0x38c] ;  /* 0x00007180ff0877ac */ /* 0x000ea20008000800 */
[----:B------:R-:W3:Y:S01]  /*0090*/  S2R R8, SR_TID.X ;  /* 0x0000000000087919 */ /* 0x000ee20000002100 */
[----:B------:R-:W4:Y:S05]  /*00a0*/  LDCU.64 UR6, c[0x0][0x358] ;  /* 0x00006b00ff0677ac */ /* 0x000f2a0008000a00 */
[----:B------:R-:W5:Y:S01]  /*00b0*/  LDC.64 R4, c[0x0][0x380] ;  /* 0x0000e000ff047b82 */ /* 0x000f620000000a00 */
[----:B-1----:R-:W-:Y:S01]  /*00c0*/  ISETP.NE.AND P0, PT, RZ, UR5, PT ;  /* 0x00000005ff007c0c */ /* 0x002fe2000bf05270 */
[----:B0-----:R-:W-:-:S02]  /*00d0*/  IMAD.IADD R3, R13, 0x1, R2 ;  /* 0x000000010d037824 */ /* 0x001fc400078e0202 */
[----:B---3--:R-:W-:-:S03]  /*00e0*/  VIADD R0, R8, UR4 ;  /* 0x0000000408007c36 */ /* 0x008fc60008000000 */
[----:B------:R-:W-:Y:S01]  /*00f0*/  SEL R7, R3, RZ, !P0 ;  /* 0x000000ff03077207 */ /* 0x000fe20004000000 */
[----:B------:R-:W-:Y:S01]  /*0100*/  IMAD.IADD R2, R8, 0x1, R2 ;  /* 0x0000000108027824 */ /* 0x000fe200078e0202 */
[----:B------:R-:W-:-:S03]  /*0110*/  SEL R9, R0, RZ, !P0 ;  /* 0x000000ff00097207 */ /* 0x000fc60004000000 */
[----:B------:R-:W-:Y:S02]  /*0120*/  IMAD R7, R0, UR5, R7 ;  /* 0x0000000500077c24 */ /* 0x000fe4000f8e0207 */
[----:B------:R-:W-:Y:S02]  /*0130*/  IMAD R0, R2, UR5, R9 ;  /* 0x0000000502007c24 */ /* 0x000fe4000f8e0209 */
[----:B--2---:R-:W-:Y:S02]  /*0140*/  IMAD R9, R3, UR8, R2 ;  /* 0x0000000803097c24 */ /* 0x004fe4000f8e0202 */
[----:B------:R-:W-:-:S04]  /*0150*/  IMAD R7, R7, UR8, R0 ;  /* 0x0000000807077c24 */ /* 0x000fc8000f8e0200 */
[----:B-----5:R-:W-:-:S04]  /*0160*/  IMAD.WIDE R2, R7, 0x4, R4 ;  /* 0x0000000407027825 */ /* 0x020fc800078e0204 */
[----:B------:R-:W-:Y:S02]  /*0170*/  IMAD.WIDE R4, R9, 0x4, R4 ;  /* 0x0000000409047825 */ /* 0x000fe400078e0204 */
[----:B----4-:R-:W2:Y:S04]  /*0180*/  LDG.E R9, desc[UR6][R2.64] ;  /* 0x0000000602097981 */ /* 0x010ea8000c1e1900 */
[----:B------:R-:W3:Y:S01]  /*0190*/  LDG.E R11, desc[UR6][R4.64] ;  /* 0x00000006040b7981 */ /* 0x000ee2000c1e1900 */
[----:B------:R-:W0:Y:S01]  /*01a0*/  S2UR UR5, SR_CgaCtaId ;  /* 0x00000000000579c3 */ /* 0x000e220000008800 */
[----:B------:R-:W-:Y:S01]  /*01b0*/  UMOV UR4, 0x400 ;  /* 0x0000040000047882 */ /* 0x000fe20000000000 */
[----:B------:R-:W-:Y:S01]  /*01c0*/  IMAD R0, R13, 0x20, R8 ;  /* 0x000000200d007824 */ /* 0x000fe200078e0208 */
[----:B0-----:R-:W-:-:S06]  /*01d0*/  ULEA UR4, UR5, UR4, 0x18 ;  /* 0x0000000405047291 */ /* 0x001fcc000f8ec0ff */
[----:B------:R-:W-:Y:S02]  /*01e0*/  LEA R0, R0, UR4, 0x2 ;  /* 0x0000000400007c11 */ /* 0x000fe4000f8e10ff */
[----:B------:R-:W-:Y:S02]  /*01f0*/  LEA R6, R13, UR4, 0x7 ;  /* 0x000000040d067c11 */ /* 0x000fe4000f8e38ff */
[----:B------:R-:W-:Y:S01]  /*0200*/  LEA R7, R8, UR4, 0x2 ;  /* 0x0000000408077c11 */ /* 0x000fe2000f8e10ff */
[----:B--2---:R-:W-:Y:S04]  /*0210*/  STS [R0], R9 ;  /* 0x0000000900007388 */ /* 0x004fe80000000800 */
[----:B---3--:R-:W-:Y:S01]  /*0220*/  STS [R0+0x1000], R11 ;  /* 0x0010000b00007388 */ /* 0x008fe20000000800 */
[----:B------:R-:W-:Y:S06]  /*0230*/  BAR.SYNC.DEFER_BLOCKING 0x0 ;  /* 0x0000000000007b1d */ /* 0x000fec0000010000 */
[----:B------:R-:W-:Y:S04]  /*0240*/  LDS R8, [R0] ;  /* 0x0000000000087984 */ /* 0x000fe80000000800 */
[----:B------:R-:W-:Y:S04]  /*0250*/  LDS R13, [R6] ;  /* 0x00000000060d7984 */ /* 0x000fe80000000800 */
[----:B------:R-:W0:Y:S02]  /*0260*/  LDS R10, [R7+0x1000] ;  /* 0x00100000070a7984 */ /* 0x000e240000000800 */
[----:B0-----:R-:W-:-:S05]  /*0270*/  VIADDMNMX R13, R10, R13, R8, PT ;  /* 0x0000000d0a0d7246 */ /* 0x001fca0003800108 */
[----:B------:R-:W-:Y:S01]  /*0280*/  STS [R0], R13 ;  /* 0x0000000d00007388 */ /* 0x000fe20000000800 */
[----:B------:R-:W-:Y:S06]  /*0290*/  BAR.SYNC.DEFER_BLOCKING 0x0 ;  /* 0x0000000000007b1d */ /* 0x000fec0000010000 */
[----:B------:R-:W-:Y:S04]  /*02a0*/  LDS R8, [R0] ;  /* 0x0000000000087984 */ /* 0x000fe80000000800 */
[----:B------:R-:W-:Y:S04]  /*02b0*/  LDS R9, [R6+0x4] ;  /* 0x0000040006097984 */ /* 0x000fe80000000800 */
        /* <DEDUP_REMOVED lines=178> */
[----:B------:R-:W-:Y:S04]  /*0de0*/  LDS R9, [R6+0x7c] ;  /* 0x00007c0006097984 */ /* 0x000fe80000000800 */
[----:B------:R-:W-:Y:S04]  /*0df0*/  LDS R10, [R7+0x1f80] ;  /* 0x001f8000070a7984 */ /* 0x000fe80000000800 */
[----:B------:R-:W0:Y:S04]  /*0e00*/  LDS R8, [R0] ;  /* 0x0000000000087984 */ /* 0x000e280000000800 */
[----:B------:R-:W1:Y:S01]  /*0e10*/  LDS R11, [R0+0x1000] ;  /* 0x00100000000b7984 */ /* 0x000e620000000800 */
[----:B0-----:R-:W-:-:S05]  /*0e20*/  VIADDMNMX R9, R10, R9, R8, PT ;  /* 0x000000090a097246 */ /* 0x001fca0003800108 */
[----:B------:R-:W-:Y:S04]  /*0e30*/  STG.E desc[UR6][R2.64], R9 ;  /* 0x0000000902007986 */ /* 0x000fe8000c101906 */
[----:B------:R-:W-:Y:S04]  /*0e40*/  STS [R0], R9 ;  /* 0x0000000900007388 */ /* 0x000fe80000000800 */
[----:B-1----:R-:W-:Y:S01]  /*0e50*/  STG.E desc[UR6][R4.64], R11 ;  /* 0x0000000b04007986 */ /* 0x002fe2000c101906 */
[----:B------:R-:W-:Y:S06]  /*0e60*/  BAR.SYNC.DEFER_BLOCKING 0x0 ;  /* 0x0000000000007b1d */ /* 0x000fec0000010000 */
[----:B------:R-:W-:Y:S05]  /*0e70*/  EXIT ;  /* 0x000000000000794d */ /* 0x000fea0003800000 */
.L_x_1:
        /* <DEDUP_REMOVED lines=16> */
.L_x_4:


//--------------------- .text._Z6stage1Piii       --------------------------
	.section	.text._Z6stage1Piii,"ax",@progbits
	.align	128
        .global         _Z6stage1Piii
        .type           _Z6stage1Piii,@function
        .size           _Z6stage1Piii,(.L_x_5 - _Z6stage1Piii)
        .other          _Z6stage1Piii,@"STO_CUDA_ENTRY STV_DEFAULT"
_Z6stage1Piii:
.text._Z6stage1Piii:
[----:B------:R-:W-:Y:S01]  /*0000*/  LDC R1, c[0x0][0x37c] ;  /* 0x0000df00ff017b82 */ /* 0x000fe20000000800 */
[----:B------:R-:W0:Y:S01]  /*0010*/  S2R R4, SR_TID.X ;  /* 0x0000000000047919 */ /* 0x000e220000002100 */
[----:B------:R-:W0:Y:S06]  /*0020*/  LDCU.64 UR4, c[0x0][0x388] ;  /* 0x00007100ff0477ac */ /* 0x000e2c0008000a00 */
[----:B------:R-:W1:Y:S01]  /*0030*/  LDC.64 R2, c[0x0][0x380] ;  /* 0x0000e000ff027b82 */ /* 0x000e620000000a00 */
[----:B------:R-:W2:Y:S01]  /*0040*/  S2R R9, SR_TID.Y ;  /* 0x0000000000097919 */ /* 0x000ea20000002200 */
[----:B------:R-:W3:Y:S01]  /*0050*/  LDCU.64 UR6, c[0x0][0x358] ;  /* 0x00006b00ff0677ac */ /* 0x000ee20008000a00 */
[----:B0-----:R-:W-:-:S02]  /*0060*/  VIADD R0, R4, UR4 ;  /* 0x0000000404007c36 */ /* 0x001fc40008000000 */
[----:B--2---:R-:W-:-:S04]  /*0070*/  VIADD R5, R9, UR4 ;  /* 0x0000000409057c36 */ /* 0x004fc80008000000 */
[----:B------:R-:W-:-:S04]  /*0080*/  IMAD R5, R5, UR5, R0 ;  /* 0x0000000505057c24 */ /* 0x000fc8000f8e0200 */
[----:B-1----:R-:W-:-:S05]  /*0090*/  IMAD.WIDE R2, R5, 0x4, R2 ;  /* 0x0000000405027825 */ /* 0x002fca00078e0202 */
[----:B---3--:R-:W2:Y:S01]  /*00a0*/  LDG.E R7, desc[UR6][R2.64] ;  /* 0x0000000602077981 */ /* 0x008ea2000c1e1900 */
[----:B------:R-:W0:Y:S01]  /*00b0*/  S2UR UR5, SR_CgaCtaId ;  /* 0x00000000000579c3 */ /* 0x000e220000008800 */
[----:B------:R-:W-:Y:S01]  /*00c0*/  UMOV UR4, 0x400 ;  /* 0x0000040000047882 */ /* 0x000fe20000000000 */
[----:B------:R-:W-:Y:S01]  /*00d0*/  IMAD R0, R9, 0x20, R4 ;  /* 0x0000002009007824 */ /* 0x000fe200078e0204 */
[----:B0-----:R-:W-:-:S06]  /*00e0*/  ULEA UR4, UR5, UR4, 0x18 ;  /* 0x0000000405047291 */ /* 0x001fcc000f8ec0ff */
[----:B------:R-:W-:Y:S02]  /*00f0*/  LEA R0, R0, UR4, 0x2 ;  /* 0x0000000400007c11 */ /* 0x000fe4000f8e10ff */
[----:B------:R-:W-:Y:S02]  /*0100*/  LEA R5, R9, UR4, 0x7 ;  /* 0x0000000409057c11 */ /* 0x000fe4000f8e38ff */
[----:B------:R-:W-:Y:S01]  /*0110*/  LEA R4, R4, UR4, 0x2 ;  /* 0x0000000404047c11 */ /* 0x000fe2000f8e10ff */
[----:B--2---:R-:W-:Y:S01]  /*0120*/  STS [R0], R7 ;  /* 0x0000000700007388 */ /* 0x004fe20000000800 */
[----:B------:R-:W-:Y:S06]  /*0130*/  BAR.SYNC.DEFER_BLOCKING 0x0 ;  /* 0x0000000000007b1d */ /* 0x000fec0000010000 */
[----:B------:R-:W-:Y:S04]  /*0140*/  LDS R6, [R0] ;  /* 0x0000000000067984 */ /* 0x000fe80000000800 */
[----:B------:R-:W-:Y:S04]  /*0150*/  LDS R9, [R5] ;  /* 0x0000000005097984 */ /* 0x000fe80000000800 */
[----:B------:R-:W0:Y:S02]  /*0160*/  LDS R8, [R4] ;  /* 0x0000000004087984 */ /* 0x000e240000000800 */
        /* <DEDUP_REMOVED lines=185> */
[----:B------:R-:W0:Y:S02]  /*0d00*/  LDS R6, [R0] ;  /* 0x0000000000067984 */ /* 0x000e240000000800 */
[----:B0-----:R-:W-:-:S05]  /*0d10*/  VIADDMNMX R11, R8, R11, R6, PT ;  /* 0x0000000b080b7246 */ /* 0x001fca0003800106 */
[----:B------:R-:W-:Y:S04]  /*0d20*/  STG.E desc[UR6][R2.64], R11 ;  /* 0x0000000b02007986 */ /* 0x000fe8000c101906 */
[----:B------:R-:W-:Y:S01]  /*0d30*/  STS [R0], R11 ;  /* 0x0000000b00007388 */ /* 0x000fe20000000800 */
[----:B------:R-:W-:Y:S06]  /*0d40*/  BAR.SYNC.DEFER_BLOCKING 0x0 ;  /* 0x0000000000007b1d */ /* 0x000fec0000010000 */
[----:B------:R-:W-:Y:S05]  /*0d50*/  EXIT ;  /* 0x000000000000794d */ /* 0x000fea0003800000 */
.L_x_2:
        /* <DEDUP_REMOVED lines=10> */
.L_x_5:


//--------------------- .nv.shared._Z6stage3Piii  --------------------------
	.section	.nv.shared._Z6stage3Piii,"aw",@nobits
	.sectionflags	@""
	.align	4
.nv.shared._Z6stage3Piii:
	.zero		13312


//--------------------- .nv.shared.reserved.0     --------------------------
	.section	.nv.shared.reserved.0,"aw",@nobits
	.weak		__nv_reservedSMEM_offset_0_alias
	.size		__nv_reservedSMEM_offset_0_alias, 0, 64
	.other		__nv_reservedSMEM_offset_0_alias,@"STO_CUDA_RESERVED_SHARED STV_DEFAULT"
__nv_reservedSMEM_offset_0_alias:
	.zero		0
	.zero		64


//--------------------- .nv.shared._Z6stage2Piii  --------------------------
	.section	.nv.shared._Z6stage2Piii,"aw",@nobits
	.sectionflags	@""
	.align	4
.nv.shared._Z6stage2Piii:
	.zero		9216


//--------------------- .nv.shared._Z6stage1Piii  --------------------------
	.section	.nv.shared._Z6stage1Piii,"aw",@nobits
	.sectionflags	@""
	.align	4
.nv.shared._Z6stage1Piii:
	.zero		5120


//--------------------- .nv.constant0._Z6stage3Piii --------------------------
	.section	.nv.constant0._Z6stage3Piii,"a",@progbits
	.sectionflags	@""
	.align	4
.nv.constant0._Z6stage3Piii:
	.zero		912


//--------------------- .nv.constant0._Z6stage2Piii --------------------------
	.section	.nv.constant0._Z6stage2Piii,"a",@progbits
	.sectionflags	@""
	.align	4
.nv.constant0._Z6stage2Piii:
	.zero		912


//--------------------- .nv.constant0._Z6stage1Piii --------------------------
	.section	.nv.constant0._Z6stage1Piii,"a",@progbits
	.sectionflags	@""
	.align	4
.nv.constant0._Z6stage1Piii:
	.zero		912


//--------------------- SYMBOLS --------------------------

	.type		.nv.reservedSmem.offset0,@object
	.size		.nv.reservedSmem.offset0,0x4
	.type		.nv.reservedSmem.cap,@object
	.size		.nv.reservedSmem.cap,0x4
